//
// Generated by NVIDIA NVVM Compiler
//
// Compiler Build ID: CL-36424714
// Cuda compilation tools, release 13.0, V13.0.88
// Based on NVVM 20.0.0
//

.version 9.0
.target sm_100
.address_size 64

	// .globl	_Z15matVecMulKernelPfS_S_i

.visible .entry _Z15matVecMulKernelPfS_S_i(
	.param .u64 .ptr .align 1 _Z15matVecMulKernelPfS_S_i_param_0,
	.param .u64 .ptr .align 1 _Z15matVecMulKernelPfS_S_i_param_1,
	.param .u64 .ptr .align 1 _Z15matVecMulKernelPfS_S_i_param_2,
	.param .u32 _Z15matVecMulKernelPfS_S_i_param_3
)
{
	.reg .pred 	%p<11>;
	.reg .b32 	%r<37>;
	.reg .b32 	%f<112>;
	.reg .b64 	%rd<31>;

	ld.param.u64 	%rd10, [_Z15matVecMulKernelPfS_S_i_param_0];
	ld.param.u64 	%rd11, [_Z15matVecMulKernelPfS_S_i_param_1];
	ld.param.u64 	%rd12, [_Z15matVecMulKernelPfS_S_i_param_2];
	ld.param.u32 	%r23, [_Z15matVecMulKernelPfS_S_i_param_3];
	cvta.to.global.u64 	%rd1, %rd12;
	cvta.to.global.u64 	%rd2, %rd11;
	mov.u32 	%r24, %ctaid.x;
	mov.u32 	%r25, %ntid.x;
	mov.u32 	%r26, %tid.x;
	mad.lo.s32 	%r1, %r24, %r25, %r26;
	setp.ge.s32 	%p1, %r1, %r23;
	@%p1 bra 	$L__BB0_15;
	setp.lt.s32 	%p2, %r23, 1;
	mov.f32 	%f111, 0f00000000;
	@%p2 bra 	$L__BB0_14;
	mul.lo.s32 	%r2, %r23, %r1;
	and.b32  	%r3, %r23, 15;
	setp.lt.u32 	%p3, %r23, 16;
	mov.f32 	%f111, 0f00000000;
	mov.b32 	%r33, 0;
	@%p3 bra 	$L__BB0_5;
	and.b32  	%r33, %r23, 2147483632;
	neg.s32 	%r31, %r33;
	add.s64 	%rd3, %rd2, 32;
	add.s64 	%rd29, %rd1, 32;
	mov.f32 	%f111, 0f00000000;
	mov.u32 	%r30, %r2;
$L__BB0_4:
	.pragma "nounroll";
	mul.wide.s32 	%rd13, %r30, 4;
	add.s64 	%rd14, %rd3, %rd13;
	ld.global.f32 	%f18, [%rd14+-32];
	ld.global.f32 	%f19, [%rd29+-32];
	fma.rn.f32 	%f20, %f18, %f19, %f111;
	ld.global.f32 	%f21, [%rd14+-28];
	ld.global.f32 	%f22, [%rd29+-28];
	fma.rn.f32 	%f23, %f21, %f22, %f20;
	ld.global.f32 	%f24, [%rd14+-24];
	ld.global.f32 	%f25, [%rd29+-24];
	fma.rn.f32 	%f26, %f24, %f25, %f23;
	ld.global.f32 	%f27, [%rd14+-20];
	ld.global.f32 	%f28, [%rd29+-20];
	fma.rn.f32 	%f29, %f27, %f28, %f26;
	ld.global.f32 	%f30, [%rd14+-16];
	ld.global.f32 	%f31, [%rd29+-16];
	fma.rn.f32 	%f32, %f30, %f31, %f29;
	ld.global.f32 	%f33, [%rd14+-12];
	ld.global.f32 	%f34, [%rd29+-12];
	fma.rn.f32 	%f35, %f33, %f34, %f32;
	ld.global.f32 	%f36, [%rd14+-8];
	ld.global.f32 	%f37, [%rd29+-8];
	fma.rn.f32 	%f38, %f36, %f37, %f35;
	ld.global.f32 	%f39, [%rd14+-4];
	ld.global.f32 	%f40, [%rd29+-4];
	fma.rn.f32 	%f41, %f39, %f40, %f38;
	ld.global.f32 	%f42, [%rd14];
	ld.global.f32 	%f43, [%rd29];
	fma.rn.f32 	%f44, %f42, %f43, %f41;
	ld.global.f32 	%f45, [%rd14+4];
	ld.global.f32 	%f46, [%rd29+4];
	fma.rn.f32 	%f47, %f45, %f46, %f44;
	ld.global.f32 	%f48, [%rd14+8];
	ld.global.f32 	%f49, [%rd29+8];
	fma.rn.f32 	%f50, %f48, %f49, %f47;
	ld.global.f32 	%f51, [%rd14+12];
	ld.global.f32 	%f52, [%rd29+12];
	fma.rn.f32 	%f53, %f51, %f52, %f50;
	ld.global.f32 	%f54, [%rd14+16];
	ld.global.f32 	%f55, [%rd29+16];
	fma.rn.f32 	%f56, %f54, %f55, %f53;
	ld.global.f32 	%f57, [%rd14+20];
	ld.global.f32 	%f58, [%rd29+20];
	fma.rn.f32 	%f59, %f57, %f58, %f56;
	ld.global.f32 	%f60, [%rd14+24];
	ld.global.f32 	%f61, [%rd29+24];
	fma.rn.f32 	%f62, %f60, %f61, %f59;
	ld.global.f32 	%f63, [%rd14+28];
	ld.global.f32 	%f64, [%rd29+28];
	fma.rn.f32 	%f111, %f63, %f64, %f62;
	add.s32 	%r31, %r31, 16;
	add.s32 	%r30, %r30, 16;
	add.s64 	%rd29, %rd29, 64;
	setp.ne.s32 	%p4, %r31, 0;
	@%p4 bra 	$L__BB0_4;
$L__BB0_5:
	setp.eq.s32 	%p5, %r3, 0;
	@%p5 bra 	$L__BB0_14;
	and.b32  	%r11, %r23, 7;
	setp.lt.u32 	%p6, %r3, 8;
	@%p6 bra 	$L__BB0_8;
	add.s32 	%r28, %r33, %r2;
	mul.wide.s32 	%rd15, %r28, 4;
	add.s64 	%rd16, %rd2, %rd15;
	ld.global.f32 	%f66, [%rd16];
	mul.wide.u32 	%rd17, %r33, 4;
	add.s64 	%rd18, %rd1, %rd17;
	ld.global.f32 	%f67, [%rd18];
	fma.rn.f32 	%f68, %f66, %f67, %f111;
	ld.global.f32 	%f69, [%rd16+4];
	ld.global.f32 	%f70, [%rd18+4];
	fma.rn.f32 	%f71, %f69, %f70, %f68;
	ld.global.f32 	%f72, [%rd16+8];
	ld.global.f32 	%f73, [%rd18+8];
	fma.rn.f32 	%f74, %f72, %f73, %f71;
	ld.global.f32 	%f75, [%rd16+12];
	ld.global.f32 	%f76, [%rd18+12];
	fma.rn.f32 	%f77, %f75, %f76, %f74;
	ld.global.f32 	%f78, [%rd16+16];
	ld.global.f32 	%f79, [%rd18+16];
	fma.rn.f32 	%f80, %f78, %f79, %f77;
	ld.global.f32 	%f81, [%rd16+20];
	ld.global.f32 	%f82, [%rd18+20];
	fma.rn.f32 	%f83, %f81, %f82, %f80;
	ld.global.f32 	%f84, [%rd16+24];
	ld.global.f32 	%f85, [%rd18+24];
	fma.rn.f32 	%f86, %f84, %f85, %f83;
	ld.global.f32 	%f87, [%rd16+28];
	ld.global.f32 	%f88, [%rd18+28];
	fma.rn.f32 	%f111, %f87, %f88, %f86;
	add.s32 	%r33, %r33, 8;
$L__BB0_8:
	setp.eq.s32 	%p7, %r11, 0;
	@%p7 bra 	$L__BB0_14;
	and.b32  	%r14, %r23, 3;
	setp.lt.u32 	%p8, %r11, 4;
	@%p8 bra 	$L__BB0_11;
	add.s32 	%r29, %r33, %r2;
	mul.wide.s32 	%rd19, %r29, 4;
	add.s64 	%rd20, %rd2, %rd19;
	ld.global.f32 	%f90, [%rd20];
	mul.wide.u32 	%rd21, %r33, 4;
	add.s64 	%rd22, %rd1, %rd21;
	ld.global.f32 	%f91, [%rd22];
	fma.rn.f32 	%f92, %f90, %f91, %f111;
	ld.global.f32 	%f93, [%rd20+4];
	ld.global.f32 	%f94, [%rd22+4];
	fma.rn.f32 	%f95, %f93, %f94, %f92;
	ld.global.f32 	%f96, [%rd20+8];
	ld.global.f32 	%f97, [%rd22+8];
	fma.rn.f32 	%f98, %f96, %f97, %f95;
	ld.global.f32 	%f99, [%rd20+12];
	ld.global.f32 	%f100, [%rd22+12];
	fma.rn.f32 	%f111, %f99, %f100, %f98;
	add.s32 	%r33, %r33, 4;
$L__BB0_11:
	setp.eq.s32 	%p9, %r14, 0;
	@%p9 bra 	$L__BB0_14;
	mul.wide.u32 	%rd23, %r33, 4;
	add.s64 	%rd30, %rd1, %rd23;
	add.s32 	%r36, %r33, %r2;
	neg.s32 	%r35, %r14;
$L__BB0_13:
	.pragma "nounroll";
	mul.wide.s32 	%rd24, %r36, 4;
	add.s64 	%rd25, %rd2, %rd24;
	ld.global.f32 	%f101, [%rd25];
	ld.global.f32 	%f102, [%rd30];
	fma.rn.f32 	%f111, %f101, %f102, %f111;
	add.s64 	%rd30, %rd30, 4;
	add.s32 	%r36, %r36, 1;
	add.s32 	%r35, %r35, 1;
	setp.ne.s32 	%p10, %r35, 0;
	@%p10 bra 	$L__BB0_13;
$L__BB0_14:
	cvta.to.global.u64 	%rd26, %rd10;
	mul.wide.s32 	%rd27, %r1, 4;
	add.s64 	%rd28, %rd26, %rd27;
	st.global.f32 	[%rd28], %f111;
$L__BB0_15:
	ret;

}


// ===== COMPILED SASS (sm_100) =====

	.target	sm_100

	.elftype	@"ET_EXEC"


//--------------------- .note.nv.tkinfo           --------------------------
	.section	.note.nv.tkinfo,"",@"SHT_NOTE"
	.sectionflags	@"SHF_NOTE_NV_TKINFO"
	.tkinfo
        /*0018*/ 	.word	0x00000002
        /*0030*/ 	.string	""
        /*0030*/ 	.string	"ptxas"
        /*0030*/ 	.string	"Cuda compilation tools, release 13.0, V13.0.88"
        /*0030*/ 	.string	"Build cuda_13.0.r13.0/compiler.36424714_0"
        /*0030*/ 	.string	"-arch sm_100 -m 64 "



//--------------------- .note.nv.cuinfo           --------------------------
	.section	.note.nv.cuinfo,"",@"SHT_NOTE"
	.sectionflags	@"SHF_NOTE_NV_CUINFO"
        /*0018*/ 	.short	0x0002
        /*001a*/ 	.short	0x0064
        /*001c*/ 	.short	0x0082
	.zero		2


//--------------------- .nv.info                  --------------------------
	.section	.nv.info,"",@"SHT_CUDA_INFO"
	.align	4


	//----- nvinfo : EIATTR_REGCOUNT
	.align		4
        /*0000*/ 	.byte	0x04, 0x2f
        /*0002*/ 	.short	(.L_1 - .L_0)
	.align		4
.L_0:
        /*0004*/ 	.word	index@(_Z15matVecMulKernelPfS_S_i)
        /*0008*/ 	.word	0x0000001e


	//----- nvinfo : EIATTR_FRAME_SIZE
	.align		4
.L_1:
        /*000c*/ 	.byte	0x04, 0x11
        /*000e*/ 	.short	(.L_3 - .L_2)
	.align		4
.L_2:
        /*0010*/ 	.word	index@(_Z15matVecMulKernelPfS_S_i)
        /*0014*/ 	.word	0x00000000


	//----- nvinfo : EIATTR_MIN_STACK_SIZE
	.align		4
.L_3:
        /*0018*/ 	.byte	0x04, 0x12
        /*001a*/ 	.short	(.L_5 - .L_4)
	.align		4
.L_4:
        /*001c*/ 	.word	index@(_Z15matVecMulKernelPfS_S_i)
        /*0020*/ 	.word	0x00000000
.L_5:


//--------------------- .nv.compat                --------------------------
	.section	.nv.compat,"",@"SHT_CUDA_COMPAT_INFO"
	.align	4
        /*0000*/ 	.byte	0x02, 0x09, 0x00, 0x00, 0x02, 0x02, 0x01, 0x00, 0x02, 0x05, 0x05, 0x00, 0x03, 0x07, 0x01, 0x01
        /*0010*/ 	.byte	0x02, 0x03, 0x00, 0x00, 0x02, 0x06, 0x01, 0x00, 0x04, 0x0b, 0x08, 0x00, 0x09, 0x00, 0x00, 0x00
        /*0020*/ 	.byte	0x00, 0x00, 0x00, 0x00


//--------------------- .nv.info._Z15matVecMulKernelPfS_S_i --------------------------
	.section	.nv.info._Z15matVecMulKernelPfS_S_i,"",@"SHT_CUDA_INFO"
	.sectionflags	@""
	.align	4


	//----- nvinfo : EIATTR_CUDA_API_VERSION
	.align		4
        /*0000*/ 	.byte	0x04, 0x37
        /*0002*/ 	.short	(.L_7 - .L_6)
.L_6:
        /*0004*/ 	.word	0x00000082


	//----- nvinfo : EIATTR_KPARAM_INFO
	.align		4
.L_7:
        /*0008*/ 	.byte	0x04, 0x17
        /*000a*/ 	.short	(.L_9 - .L_8)
.L_8:
        /*000c*/ 	.word	0x00000000
        /*0010*/ 	.short	0x0003
        /*0012*/ 	.short	0x0018
        /*0014*/ 	.byte	0x00, 0xf0, 0x11, 0x00


	//----- nvinfo : EIATTR_KPARAM_INFO
	.align		4
.L_9:
        /*0018*/ 	.byte	0x04, 0x17
        /*001a*/ 	.short	(.L_11 - .L_10)
.L_10:
        /*001c*/ 	.word	0x00000000
        /*0020*/ 	.short	0x0002
        /*0022*/ 	.short	0x0010
        /*0024*/ 	.byte	0x00, 0xf5, 0x21, 0x00


	//----- nvinfo : EIATTR_KPARAM_INFO
	.align		4
.L_11:
        /*0028*/ 	.byte	0x04, 0x17
        /*002a*/ 	.short	(.L_13 - .L_12)
.L_12:
        /*002c*/ 	.word	0x00000000
        /*0030*/ 	.short	0x0001
        /*0032*/ 	.short	0x0008
        /*0034*/ 	.byte	0x00, 0xf5, 0x21, 0x00


	//----- nvinfo : EIATTR_KPARAM_INFO
	.align		4
.L_13:
        /*0038*/ 	.byte	0x04, 0x17
        /*003a*/ 	.short	(.L_15 - .L_14)
.L_14:
        /*003c*/ 	.word	0x00000000
        /*0040*/ 	.short	0x0000
        /*0042*/ 	.short	0x0000
        /*0044*/ 	.byte	0x00, 0xf5, 0x21, 0x00


	//----- nvinfo : EIATTR_SPARSE_MMA_MASK
	.align		4
.L_15:
        /*0048*/ 	.byte	0x03, 0x50
        /*004a*/ 	.short	0x0000


	//----- nvinfo : EIATTR_MAXREG_COUNT
	.align		4
        /*004c*/ 	.byte	0x03, 0x1b
        /*004e*/ 	.short	0x00ff


	//----- nvinfo : EIATTR_MERCURY_ISA_VERSION
	.align		4
        /*0050*/ 	.byte	0x03, 0x5f
        /*0052*/ 	.short	0x0101


	//----- nvinfo : EIATTR_VRC_CTA_INIT_COUNT
	.align		4
        /*0054*/ 	.byte	0x02, 0x4a
	.zero		1
	.zero		1


	//----- nvinfo : EIATTR_EXIT_INSTR_OFFSETS
	.align		4
        /*0058*/ 	.byte	0x04, 0x1c
        /*005a*/ 	.short	(.L_17 - .L_16)


	//   ....[0]....
.L_16:
        /*005c*/ 	.word	0x00000070


	//   ....[1]....
        /*0060*/ 	.word	0x00000a90


	//----- nvinfo : EIATTR_CBANK_PARAM_SIZE
	.align		4
.L_17:
        /*0064*/ 	.byte	0x03, 0x19
        /*0066*/ 	.short	0x001c


	//----- nvinfo : EIATTR_PARAM_CBANK
	.align		4
        /*0068*/ 	.byte	0x04, 0x0a
        /*006a*/ 	.short	(.L_19 - .L_18)
	.align		4
.L_18:
        /*006c*/ 	.word	index@(.nv.constant0._Z15matVecMulKernelPfS_S_i)
        /*0070*/ 	.short	0x0380
        /*0072*/ 	.short	0x001c


	//----- nvinfo : EIATTR_SW_WAR
	.align		4
.L_19:
        /*0074*/ 	.byte	0x04, 0x36
        /*0076*/ 	.short	(.L_21 - .L_20)
.L_20:
        /*0078*/ 	.word	0x00000008
.L_21:


//--------------------- .nv.callgraph             --------------------------
	.section	.nv.callgraph,"",@"SHT_CUDA_CALLGRAPH"
	.align	4
	.sectionentsize	8
	.align		4
        /*0000*/ 	.word	0x00000000
	.align		4
        /*0004*/ 	.word	0xffffffff
	.align		4
        /*0008*/ 	.word	0x00000000
	.align		4
        /*000c*/ 	.word	0xfffffffe
	.align		4
        /*0010*/ 	.word	0x00000000
	.align		4
        /*0014*/ 	.word	0xfffffffd
	.align		4
        /*0018*/ 	.word	0x00000000
	.align		4
        /*001c*/ 	.word	0xfffffffc


//--------------------- .text._Z15matVecMulKernelPfS_S_i --------------------------
	.section	.text._Z15matVecMulKernelPfS_S_i,"ax",@progbits
	.align	128
        .global         _Z15matVecMulKernelPfS_S_i
        .type           _Z15matVecMulKernelPfS_S_i,@function
        .size           _Z15matVecMulKernelPfS_S_i,(.L_x_7 - _Z15matVecMulKernelPfS_S_i)
        .other          _Z15matVecMulKernelPfS_S_i,@"STO_CUDA_ENTRY STV_DEFAULT"
_Z15matVecMulKernelPfS_S_i:
.text._Z15matVecMulKernelPfS_S_i:
[----:B------:R-:W-:Y:S01]  /*0000*/  LDC R1, c[0x0][0x37c] ;  /* 0x0000df00ff017b82 */ /* 0x000fe20000000800 */
[----:B------:R-:W0:Y:S07]  /*0010*/  S2R R3, SR_TID.X ;  /* 0x0000000000037919 */ /* 0x000e2e0000002100 */
[----:B------:R-:W0:Y:S01]  /*0020*/  S2UR UR4, SR_CTAID.X ;  /* 0x00000000000479c3 */ /* 0x000e220000002500 */
[----:B------:R-:W1:Y:S07]  /*0030*/  LDCU UR11, c[0x0][0x398] ;  /* 0x00007300ff0b77ac */ /* 0x000e6e0008000800 */
[----:B------:R-:W0:Y:S02]  /*0040*/  LDC R0, c[0x0][0x360] ;  /* 0x0000d800ff007b82 */ /* 0x000e240000000800 */
[----:B0-----:R-:W-:-:S05]  /*0050*/  IMAD R0, R0, UR4, R3 ;  /* 0x0000000400007c24 */ /* 0x001fca000f8e0203 */
[----:B-1----:R-:W-:-:S13]  /*0060*/  ISETP.GE.AND P0, PT, R0, UR11, PT ;  /* 0x0000000b00007c0c */ /* 0x002fda000bf06270 */
[----:B------:R-:W-:Y:S05]  /*0070*/  @P0 EXIT ;  /* 0x000000000000094d */ /* 0x000fea0003800000 */
[----:B------:R-:W-:Y:S01]  /*0080*/  UISETP.GE.AND UP0, UPT, UR11, 0x1, UPT ;  /* 0x000000010b00788c */ /* 0x000fe2000bf06270 */
[----:B------:R-:W-:Y:S01]  /*0090*/  HFMA2 R15, -RZ, RZ, 0, 0 ;  /* 0x00000000ff0f7431 */ /* 0x000fe200000001ff */
[----:B------:R-:W0:Y:S07]  /*00a0*/  LDCU.64 UR12, c[0x0][0x358] ;  /* 0x00006b00ff0c77ac */ /* 0x000e2e0008000a00 */
[----:B------:R-:W-:Y:S05]  /*00b0*/  BRA.U !UP0, `(.L_x_0) ;  /* 0x0000000908687547 */ /* 0x000fea000b800000 */
[----:B------:R-:W-:Y:S02]  /*00c0*/  UISETP.GE.U32.AND UP1, UPT, UR11, 0x10, UPT ;  /* 0x000000100b00788c */ /* 0x000fe4000bf26070 */
[----:B------:R-:W-:Y:S01]  /*00d0*/  IMAD R7, R0, UR11, RZ ;  /* 0x0000000b00077c24 */ /* 0x000fe2000f8e02ff */
[----:B------:R-:W-:Y:S01]  /*00e0*/  ULOP3.LUT UR8, UR11, 0xf, URZ, 0xc0, !UPT ;  /* 0x0000000f0b087892 */ /* 0x000fe2000f8ec0ff */
[----:B------:R-:W-:Y:S02]  /*00f0*/  MOV R15, RZ ;  /* 0x000000ff000f7202 */ /* 0x000fe40000000f00 */
[----:B------:R-:W-:Y:S01]  /*0100*/  MOV R8, RZ ;  /* 0x000000ff00087202 */ /* 0x000fe20000000f00 */
[----:B------:R-:W-:Y:S02]  /*0110*/  UISETP.NE.AND UP0, UPT, UR8, URZ, UPT ;  /* 0x000000ff0800728c */ /* 0x000fe4000bf05270 */
[----:B------:R-:W-:Y:S09]  /*0120*/  BRA.U !UP1, `(.L_x_1) ;  /* 0x0000000509187547 */ /* 0x000ff2000b800000 */
[----:B------:R-:W1:Y:S01]  /*0130*/  LDCU.64 UR4, c[0x0][0x390] ;  /* 0x00007200ff0477ac */ /* 0x000e620008000a00 */
[----:B------:R-:W-:Y:S02]  /*0140*/  MOV R15, RZ ;  /* 0x000000ff000f7202 */ /* 0x000fe40000000f00 */
[----:B------:R-:W-:Y:S01]  /*0150*/  MOV R6, R7 ;  /* 0x0000000700067202 */ /* 0x000fe20000000f00 */
[----:B------:R-:W2:Y:S01]  /*0160*/  LDCU.64 UR6, c[0x0][0x388] ;  /* 0x00007100ff0677ac */ /* 0x000ea20008000a00 */
[----:B------:R-:W-:-:S04]  /*0170*/  ULOP3.LUT UR9, UR11, 0x7ffffff0, URZ, 0xc0, !UPT ;  /* 0x7ffffff00b097892 */ /* 0x000fc8000f8ec0ff */
[----:B------:R-:W-:Y:S02]  /*0180*/  UIADD3 UR10, UPT, UPT, -UR9, URZ, URZ ;  /* 0x000000ff090a7290 */ /* 0x000fe4000fffe1ff */
[----:B------:R-:W-:Y:S01]  /*0190*/  MOV R8, UR9 ;  /* 0x0000000900087c02 */ /* 0x000fe20008000f00 */
[----:B-1----:R-:W-:-:S04]  /*01a0*/  UIADD3 UR4, UP2, UPT, UR4, 0x20, URZ ;  /* 0x0000002004047890 */ /* 0x002fc8000ff5e0ff */
[----:B------:R-:W-:Y:S02]  /*01b0*/  UIADD3.X UR5, UPT, UPT, URZ, UR5, URZ, UP2, !UPT ;  /* 0x00000005ff057290 */ /* 0x000fe400097fe4ff */
[----:B--2---:R-:W-:Y:S01]  /*01c0*/  UIADD3 UR6, UP1, UPT, UR6, 0x20, URZ ;  /* 0x0000002006067890 */ /* 0x004fe2000ff3e0ff */
[----:B------:R-:W-:-:S03]  /*01d0*/  MOV R2, UR4 ;  /* 0x0000000400027c02 */ /* 0x000fc60008000f00 */
[----:B------:R-:W-:Y:S01]  /*01e0*/  MOV R3, UR5 ;  /* 0x0000000500037c02 */ /* 0x000fe20008000f00 */
[----:B------:R-:W-:-:S12]  /*01f0*/  UIADD3.X UR7, UPT, UPT, URZ, UR7, URZ, UP1, !UPT ;  /* 0x00000007ff077290 */ /* 0x000fd80008ffe4ff */
.L_x_2:
[----:B------:R-:W-:Y:S01]  /*0200*/  MOV R4, UR6 ;  /* 0x0000000600047c02 */ /* 0x000fe20008000f00 */
[----:B0-----:R-:W2:Y:S01]  /*0210*/  LDG.E R17, desc[UR12][R2.64+-0x20] ;  /* 0xffffe00c02117981 */ /* 0x001ea2000c1e1900 */
[----:B------:R-:W-:-:S03]  /*0220*/  MOV R5, UR7 ;  /* 0x0000000700057c02 */ /* 0x000fc60008000f00 */
[----:B------:R-:W3:Y:S01]  /*0230*/  LDG.E R25, desc[UR12][R2.64+-0x1c] ;  /* 0xffffe40c02197981 */ /* 0x000ee2000c1e1900 */
[----:B------:R-:W-:-:S03]  /*0240*/  IMAD.WIDE R4, R6, 0x4, R4 ;  /* 0x0000000406047825 */ /* 0x000fc600078e0204 */
[----:B------:R-:W4:Y:S04]  /*0250*/  LDG.E R19, desc[UR12][R2.64+-0x18] ;  /* 0xffffe80c02137981 */ /* 0x000f28000c1e1900 */
[----:B------:R-:W2:Y:S04]  /*0260*/  LDG.E R16, desc[UR12][R4.64+-0x20] ;  /* 0xffffe00c04107981 */ /* 0x000ea8000c1e1900 */
[----:B------:R-:W3:Y:S04]  /*0270*/  LDG.E R18, desc[UR12][R4.64+-0x1c] ;  /* 0xffffe40c04127981 */ /* 0x000ee8000c1e1900 */
[----:B------:R-:W4:Y:S04]  /*0280*/  LDG.E R20, desc[UR12][R4.64+-0x18] ;  /* 0xffffe80c04147981 */ /* 0x000f28000c1e1900 */
[----:B------:R-:W5:Y:S04]  /*0290*/  LDG.E R22, desc[UR12][R2.64+-0x14] ;  /* 0xffffec0c02167981 */ /* 0x000f68000c1e1900 */
        /* <DEDUP_REMOVED lines=8> */
[----:B------:R-:W5:Y:S01]  /*0320*/  LDG.E R14, desc[UR12][R4.64+-0x4] ;  /* 0xfffffc0c040e7981 */ /* 0x000f62000c1e1900 */
[----:B--2---:R-:W-:-:S03]  /*0330*/  FFMA R17, R16, R17, R15 ;  /* 0x0000001110117223 */ /* 0x004fc6000000000f */
[----:B------:R-:W2:Y:S04]  /*0340*/  LDG.E R15, desc[UR12][R2.64] ;  /* 0x0000000c020f7981 */ /* 0x000ea8000c1e1900 */
[----:B------:R-:W2:Y:S01]  /*0350*/  LDG.E R16, desc[UR12][R4.64] ;  /* 0x0000000c04107981 */ /* 0x000ea2000c1e1900 */
[----:B---3--:R-:W-:-:S03]  /*0360*/  FFMA R25, R18, R25, R17 ;  /* 0x0000001912197223 */ /* 0x008fc60000000011 */
[----:B------:R-:W3:Y:S01]  /*0370*/  LDG.E R17, desc[UR12][R2.64+0x4] ;  /* 0x0000040c02117981 */ /* 0x000ee2000c1e1900 */
[----:B----4-:R-:W-:-:S03]  /*0380*/  FFMA R26, R20, R19, R25 ;  /* 0x00000013141a7223 */ /* 0x010fc60000000019 */
[----:B------:R-:W3:Y:S04]  /*0390*/  LDG.E R18, desc[UR12][R4.64+0x4] ;  /* 0x0000040c04127981 */ /* 0x000ee8000c1e1900 */
[----:B------:R-:W4:Y:S01]  /*03a0*/  LDG.E R20, desc[UR12][R2.64+0x8] ;  /* 0x0000080c02147981 */ /* 0x000f22000c1e1900 */
[----:B-----5:R-:W-:-:S03]  /*03b0*/  FFMA R25, R21, R22, R26 ;  /* 0x0000001615197223 */ /* 0x020fc6000000001a */
[----:B------:R-:W4:Y:S04]  /*03c0*/  LDG.E R19, desc[UR12][R4.64+0x8] ;  /* 0x0000080c04137981 */ /* 0x000f28000c1e1900 */
[----:B------:R-:W5:Y:S01]  /*03d0*/  LDG.E R22, desc[UR12][R2.64+0xc] ;  /* 0x00000c0c02167981 */ /* 0x000f62000c1e1900 */
[----:B------:R-:W-:-:S03]  /*03e0*/  FFMA R25, R24, R23, R25 ;  /* 0x0000001718197223 */ /* 0x000fc60000000019 */
[----:B------:R-:W5:Y:S04]  /*03f0*/  LDG.E R21, desc[UR12][R4.64+0xc] ;  /* 0x00000c0c04157981 */ /* 0x000f68000c1e1900 */
[----:B------:R-:W5:Y:S01]  /*0400*/  LDG.E R24, desc[UR12][R2.64+0x10] ;  /* 0x0000100c02187981 */ /* 0x000f62000c1e1900 */
[----:B------:R-:W-:-:S03]  /*0410*/  FFMA R25, R10, R9, R25 ;  /* 0x000000090a197223 */ /* 0x000fc60000000019 */
[----:B------:R-:W5:Y:S04]  /*0420*/  LDG.E R23, desc[UR12][R4.64+0x10] ;  /* 0x0000100c04177981 */ /* 0x000f68000c1e1900 */
[----:B------:R-:W5:Y:S01]  /*0430*/  LDG.E R10, desc[UR12][R2.64+0x14] ;  /* 0x0000140c020a7981 */ /* 0x000f62000c1e1900 */
[----:B------:R-:W-:-:S03]  /*0440*/  FFMA R27, R12, R11, R25 ;  /* 0x0000000b0c1b7223 */ /* 0x000fc60000000019 */
[----:B------:R-:W5:Y:S04]  /*0450*/  LDG.E R9, desc[UR12][R4.64+0x14] ;  /* 0x0000140c04097981 */ /* 0x000f68000c1e1900 */
[----:B------:R-:W5:Y:S04]  /*0460*/  LDG.E R11, desc[UR12][R2.64+0x18] ;  /* 0x0000180c020b7981 */ /* 0x000f68000c1e1900 */
[----:B------:R-:W5:Y:S04]  /*0470*/  LDG.E R12, desc[UR12][R4.64+0x18] ;  /* 0x0000180c040c7981 */ /* 0x000f68000c1e1900 */
[----:B------:R-:W5:Y:S04]  /*0480*/  LDG.E R25, desc[UR12][R4.64+0x1c] ;  /* 0x00001c0c04197981 */ /* 0x000f68000c1e1900 */
[----:B------:R0:W5:Y:S01]  /*0490*/  LDG.E R26, desc[UR12][R2.64+0x1c] ;  /* 0x00001c0c021a7981 */ /* 0x000162000c1e1900 */
[----:B------:R-:W-:Y:S01]  /*04a0*/  FFMA R13, R14, R13, R27 ;  /* 0x0000000d0e0d7223 */ /* 0x000fe2000000001b */
[----:B------:R-:W-:-:S04]  /*04b0*/  UIADD3 UR10, UPT, UPT, UR10, 0x10, URZ ;  /* 0x000000100a0a7890 */ /* 0x000fc8000fffe0ff */
[----:B------:R-:W-:Y:S01]  /*04c0*/  UISETP.NE.AND UP1, UPT, UR10, URZ, UPT ;  /* 0x000000ff0a00728c */ /* 0x000fe2000bf25270 */
[----:B0-----:R-:W-:Y:S02]  /*04d0*/  IADD3 R2, P0, PT, R2, 0x40, RZ ;  /* 0x0000004002027810 */ /* 0x001fe40007f1e0ff */
[----:B------:R-:W-:Y:S02]  /*04e0*/  IADD3 R6, PT, PT, R6, 0x10, RZ ;  /* 0x0000001006067810 */ /* 0x000fe40007ffe0ff */
[----:B------:R-:W-:Y:S01]  /*04f0*/  IADD3.X R3, PT, PT, RZ, R3, RZ, P0, !PT ;  /* 0x00000003ff037210 */ /* 0x000fe200007fe4ff */
[----:B--2---:R-:W-:-:S04]  /*0500*/  FFMA R13, R16, R15, R13 ;  /* 0x0000000f100d7223 */ /* 0x004fc8000000000d */
[----:B---3--:R-:W-:-:S04]  /*0510*/  FFMA R18, R18, R17, R13 ;  /* 0x0000001112127223 */ /* 0x008fc8000000000d */
[----:B----4-:R-:W-:-:S04]  /*0520*/  FFMA R18, R19, R20, R18 ;  /* 0x0000001413127223 */ /* 0x010fc80000000012 */
[----:B-----5:R-:W-:-:S04]  /*0530*/  FFMA R18, R21, R22, R18 ;  /* 0x0000001615127223 */ /* 0x020fc80000000012 */
[----:B------:R-:W-:-:S04]  /*0540*/  FFMA R18, R23, R24, R18 ;  /* 0x0000001817127223 */ /* 0x000fc80000000012 */
[----:B------:R-:W-:-:S04]  /*0550*/  FFMA R9, R9, R10, R18 ;  /* 0x0000000a09097223 */ /* 0x000fc80000000012 */
[----:B------:R-:W-:-:S04]  /*0560*/  FFMA R12, R12, R11, R9 ;  /* 0x0000000b0c0c7223 */ /* 0x000fc80000000009 */
[----:B------:R-:W-:Y:S01]  /*0570*/  FFMA R15, R25, R26, R12 ;  /* 0x0000001a190f7223 */ /* 0x000fe2000000000c */
[----:B------:R-:W-:Y:S06]  /*0580*/  BRA.U UP1, `(.L_x_2) ;  /* 0xfffffffd011c7547 */ /* 0x000fec000b83ffff */
.L_x_1:
[----:B------:R-:W-:Y:S05]  /*0590*/  BRA.U !UP0, `(.L_x_0) ;  /* 0x0000000508307547 */ /* 0x000fea000b800000 */
[----:B------:R-:W-:Y:S02]  /*05a0*/  UISETP.GE.U32.AND UP0, UPT, UR8, 0x8, UPT ;  /* 0x000000080800788c */ /* 0x000fe4000bf06070 */
[----:B------:R-:W-:-:S04]  /*05b0*/  ULOP3.LUT UR5, UR11, 0x7, URZ, 0xc0, !UPT ;  /* 0x000000070b057892 */ /* 0x000fc8000f8ec0ff */
[----:B------:R-:W-:-:S03]  /*05c0*/  UISETP.NE.AND UP1, UPT, UR5, URZ, UPT ;  /* 0x000000ff0500728c */ /* 0x000fc6000bf25270 */
[----:B------:R-:W-:Y:S08]  /*05d0*/  BRA.U !UP0, `(.L_x_3) ;  /* 0x0000000108787547 */ /* 0x000ff0000b800000 */
[----:B------:R-:W1:Y:S01]  /*05e0*/  LDC.64 R2, c[0x0][0x388] ;  /* 0x0000e200ff027b82 */ /* 0x000e620000000a00 */
[----:B------:R-:W-:-:S07]  /*05f0*/  IADD3 R9, PT, PT, R7, R8, RZ ;  /* 0x0000000807097210 */ /* 0x000fce0007ffe0ff */
[----:B------:R-:W2:Y:S01]  /*0600*/  LDC.64 R4, c[0x0][0x390] ;  /* 0x0000e400ff047b82 */ /* 0x000ea20000000a00 */
[----:B-1----:R-:W-:-:S05]  /*0610*/  IMAD.WIDE R2, R9, 0x4, R2 ;  /* 0x0000000409027825 */ /* 0x002fca00078e0202 */
[----:B0-----:R-:W3:Y:S01]  /*0620*/  LDG.E R10, desc[UR12][R2.64] ;  /* 0x0000000c020a7981 */ /* 0x001ee2000c1e1900 */
[----:B--2---:R-:W-:-:S03]  /*0630*/  IMAD.WIDE.U32 R4, R8, 0x4, R4 ;  /* 0x0000000408047825 */ /* 0x004fc600078e0004 */
[----:B------:R-:W2:Y:S04]  /*0640*/  LDG.E R13, desc[UR12][R2.64+0x4] ;  /* 0x0000040c020d7981 */ /* 0x000ea8000c1e1900 */
[----:B------:R-:W3:Y:S04]  /*0650*/  LDG.E R11, desc[UR12][R4.64] ;  /* 0x0000000c040b7981 */ /* 0x000ee8000c1e1900 */
[----:B------:R-:W2:Y:S04]  /*0660*/  LDG.E R12, desc[UR12][R4.64+0x4] ;  /* 0x0000040c040c7981 */ /* 0x000ea8000c1e1900 */
[----:B------:R-:W4:Y:S04]  /*0670*/  LDG.E R17, desc[UR12][R2.64+0x8] ;  /* 0x0000080c02117981 */ /* 0x000f28000c1e1900 */
        /* <DEDUP_REMOVED lines=11> */
[----:B------:R-:W-:Y:S01]  /*0730*/  IADD3 R8, PT, PT, R8, 0x8, RZ ;  /* 0x0000000808087810 */ /* 0x000fe20007ffe0ff */
[----:B---3--:R-:W-:-:S04]  /*0740*/  FFMA R10, R10, R11, R15 ;  /* 0x0000000b0a0a7223 */ /* 0x008fc8000000000f */
[----:B--2---:R-:W-:-:S04]  /*0750*/  FFMA R10, R13, R12, R10 ;  /* 0x0000000c0d0a7223 */ /* 0x004fc8000000000a */
[----:B----4-:R-:W-:-:S04]  /*0760*/  FFMA R10, R17, R14, R10 ;  /* 0x0000000e110a7223 */ /* 0x010fc8000000000a */
[----:B-----5:R-:W-:-:S04]  /*0770*/  FFMA R10, R19, R16, R10 ;  /* 0x00000010130a7223 */ /* 0x020fc8000000000a */
[----:B------:R-:W-:-:S04]  /*0780*/  FFMA R10, R21, R18, R10 ;  /* 0x00000012150a7223 */ /* 0x000fc8000000000a */
[----:B------:R-:W-:-:S04]  /*0790*/  FFMA R23, R23, R20, R10 ;  /* 0x0000001417177223 */ /* 0x000fc8000000000a */
[----:B------:R-:W-:-:S04]  /*07a0*/  FFMA R6, R6, R9, R23 ;  /* 0x0000000906067223 */ /* 0x000fc80000000017 */
[----:B------:R-:W-:-:S07]  /*07b0*/  FFMA R15, R25, R22, R6 ;  /* 0x00000016190f7223 */ /* 0x000fce0000000006 */
.L_x_3:
        /* <DEDUP_REMOVED lines=17> */
[----:B------:R-:W5:Y:S01]  /*08d0*/  LDG.E R14, desc[UR12][R4.64+0xc] ;  /* 0x00000c0c040e7981 */ /* 0x000f62000c1e1900 */
[----:B------:R-:W-:Y:S01]  /*08e0*/  IADD3 R8, PT, PT, R8, 0x4, RZ ;  /* 0x0000000408087810 */ /* 0x000fe20007ffe0ff */
[----:B---3--:R-:W-:-:S04]  /*08f0*/  FFMA R6, R6, R9, R15 ;  /* 0x0000000906067223 */ /* 0x008fc8000000000f */
[----:B--2---:R-:W-:-:S04]  /*0900*/  FFMA R6, R11, R10, R6 ;  /* 0x0000000a0b067223 */ /* 0x004fc80000000006 */
[----:B----4-:R-:W-:-:S04]  /*0910*/  FFMA R6, R13, R12, R6 ;  /* 0x0000000c0d067223 */ /* 0x010fc80000000006 */
[----:B-----5:R-:W-:-:S07]  /*0920*/  FFMA R15, R17, R14, R6 ;  /* 0x0000000e110f7223 */ /* 0x020fce0000000006 */
.L_x_4:
[----:B------:R-:W-:Y:S05]  /*0930*/  BRA.U !UP1, `(.L_x_0) ;  /* 0x0000000109487547 */ /* 0x000fea000b800000 */
[----:B------:R-:W1:Y:S01]  /*0940*/  LDC.64 R2, c[0x0][0x390] ;  /* 0x0000e400ff027b82 */ /* 0x000e620000000a00 */
[----:B------:R-:W-:Y:S01]  /*0950*/  IADD3 R7, PT, PT, R7, R8, RZ ;  /* 0x0000000807077210 */ /* 0x000fe20007ffe0ff */
[----:B------:R-:W-:-:S06]  /*0960*/  UIADD3 UR4, UPT, UPT, -UR4, URZ, URZ ;  /* 0x000000ff04047290 */ /* 0x000fcc000fffe1ff */
[----:B------:R-:W2:Y:S01]  /*0970*/  LDC.64 R10, c[0x0][0x388] ;  /* 0x0000e200ff0a7b82 */ /* 0x000ea20000000a00 */
[----:B-1----:R-:W-:-:S03]  /*0980*/  IMAD.WIDE.U32 R2, R8, 0x4, R2 ;  /* 0x0000000408027825 */ /* 0x002fc600078e0002 */
[----:B------:R-:W-:Y:S02]  /*0990*/  MOV R6, R2 ;  /* 0x0000000200067202 */ /* 0x000fe40000000f00 */
[----:B------:R-:W-:-:S07]  /*09a0*/  MOV R5, R3 ;  /* 0x0000000300057202 */ /* 0x000fce0000000f00 */
.L_x_5:
[----:B--2---:R-:W-:Y:S01]  /*09b0*/  IMAD.WIDE R2, R7, 0x4, R10 ;  /* 0x0000000407027825 */ /* 0x004fe200078e020a */
[----:B------:R-:W-:-:S05]  /*09c0*/  MOV R4, R6 ;  /* 0x0000000600047202 */ /* 0x000fca0000000f00 */
[----:B0-----:R-:W2:Y:S04]  /*09d0*/  LDG.E R2, desc[UR12][R2.64] ;  /* 0x0000000c02027981 */ /* 0x001ea8000c1e1900 */
[----:B------:R0:W2:Y:S01]  /*09e0*/  LDG.E R4, desc[UR12][R4.64] ;  /* 0x0000000c04047981 */ /* 0x0000a2000c1e1900 */
[----:B------:R-:W-:Y:S01]  /*09f0*/  UIADD3 UR4, UPT, UPT, UR4, 0x1, URZ ;  /* 0x0000000104047890 */ /* 0x000fe2000fffe0ff */
[----:B------:R-:W-:Y:S02]  /*0a00*/  IADD3 R6, P0, PT, R6, 0x4, RZ ;  /* 0x0000000406067810 */ /* 0x000fe40007f1e0ff */
[----:B------:R-:W-:Y:S01]  /*0a10*/  IADD3 R7, PT, PT, R7, 0x1, RZ ;  /* 0x0000000107077810 */ /* 0x000fe20007ffe0ff */
[----:B------:R-:W-:Y:S01]  /*0a20*/  UISETP.NE.AND UP0, UPT, UR4, URZ, UPT ;  /* 0x000000ff0400728c */ /* 0x000fe2000bf05270 */
[----:B0-----:R-:W-:Y:S01]  /*0a30*/  IADD3.X R5, PT, PT, RZ, R5, RZ, P0, !PT ;  /* 0x00000005ff057210 */ /* 0x001fe200007fe4ff */
[----:B--2---:R-:W-:-:S07]  /*0a40*/  FFMA R15, R2, R4, R15 ;  /* 0x00000004020f7223 */ /* 0x004fce000000000f */
[----:B------:R-:W-:Y:S05]  /*0a50*/  BRA.U UP0, `(.L_x_5) ;  /* 0xfffffffd00d47547 */ /* 0x000fea000b83ffff */
.L_x_0:
[----:B------:R-:W1:Y:S02]  /*0a60*/  LDC.64 R2, c[0x0][0x380] ;  /* 0x0000e000ff027b82 */ /* 0x000e640000000a00 */
[----:B-1----:R-:W-:-:S05]  /*0a70*/  IMAD.WIDE R2, R0, 0x4, R2 ;  /* 0x0000000400027825 */ /* 0x002fca00078e0202 */
[----:B0-----:R-:W-:Y:S01]  /*0a80*/  STG.E desc[UR12][R2.64], R15 ;  /* 0x0000000f02007986 */ /* 0x001fe2000c10190c */
[----:B------:R-:W-:Y:S05]  /*0a90*/  EXIT ;  /* 0x000000000000794d */ /* 0x000fea0003800000 */
.L_x_6:
[----:B------:R-:W-:-:S00]  /*0aa0*/  BRA `(.L_x_6) ;  /* 0xfffffffc00fc7947 */ /* 0x000fc0000383ffff */
[----:B------:R-:W-:-:S00]  /*0ab0*/  NOP ;  /* 0x0000000000007918 */ /* 0x000fc00000000000 */
        /* <DEDUP_REMOVED lines=12> */
.L_x_7:


//--------------------- .nv.shared.reserved.0     --------------------------
	.section	.nv.shared.reserved.0,"aw",@nobits
	.weak		__nv_reservedSMEM_offset_0_alias
	.size		__nv_reservedSMEM_offset_0_alias, 0, 64
	.other		__nv_reservedSMEM_offset_0_alias,@"STO_CUDA_RESERVED_SHARED STV_DEFAULT"
__nv_reservedSMEM_offset_0_alias:
	.zero		0
	.zero		64


//--------------------- .nv.constant0._Z15matVecMulKernelPfS_S_i --------------------------
	.section	.nv.constant0._Z15matVecMulKernelPfS_S_i,"a",@progbits
	.sectionflags	@""
	.align	4
.nv.constant0._Z15matVecMulKernelPfS_S_i:
	.zero		924


//--------------------- SYMBOLS --------------------------

	.type		.nv.reservedSmem.offset0,@object
	.size		.nv.reservedSmem.offset0,0x4
